//
// Generated by NVIDIA NVVM Compiler
//
// Compiler Build ID: CL-36424714
// Cuda compilation tools, release 13.0, V13.0.88
// Based on NVVM 20.0.0
//

.version 9.0
.target sm_100
.address_size 64

	// .globl	_Z20generateSignalKernelPfff
.global .align 4 .b8 __cudart_i2opi_f[24] = {65, 144, 67, 60, 153, 149, 98, 219, 192, 221, 52, 245, 209, 87, 39, 252, 41, 21, 68, 78, 110, 131, 249, 162};

.visible .entry _Z20generateSignalKernelPfff(
	.param .u64 .ptr .align 1 _Z20generateSignalKernelPfff_param_0,
	.param .f32 _Z20generateSignalKernelPfff_param_1,
	.param .f32 _Z20generateSignalKernelPfff_param_2
)
{
	.local .align 4 .b8 	__local_depot0[28];
	.reg .b64 	%SP;
	.reg .b64 	%SPL;
	.reg .pred 	%p<10>;
	.reg .b32 	%r<44>;
	.reg .b32 	%f<33>;
	.reg .b64 	%rd<25>;
	.reg .b64 	%fd<3>;

	mov.u64 	%SPL, __local_depot0;
	ld.param.u64 	%rd9, [_Z20generateSignalKernelPfff_param_0];
	ld.param.f32 	%f7, [_Z20generateSignalKernelPfff_param_1];
	ld.param.f32 	%f8, [_Z20generateSignalKernelPfff_param_2];
	add.u64 	%rd1, %SPL, 0;
	mov.u32 	%r16, %ctaid.x;
	mov.u32 	%r17, %ntid.x;
	mov.u32 	%r18, %tid.x;
	mad.lo.s32 	%r1, %r16, %r17, %r18;
	setp.gt.s32 	%p1, %r1, 1023;
	@%p1 bra 	$L__BB0_10;
	cvt.rn.f32.s32 	%f9, %r1;
	div.rn.f32 	%f10, %f9, %f8;
	mul.f32 	%f11, %f7, 0f40C90FDB;
	mul.f32 	%f1, %f11, %f10;
	mul.f32 	%f12, %f1, 0f3F22F983;
	cvt.rni.s32.f32 	%r43, %f12;
	cvt.rn.f32.s32 	%f13, %r43;
	fma.rn.f32 	%f14, %f13, 0fBFC90FDA, %f1;
	fma.rn.f32 	%f15, %f13, 0fB3A22168, %f14;
	fma.rn.f32 	%f32, %f13, 0fA7C234C5, %f15;
	abs.f32 	%f3, %f1;
	setp.ltu.f32 	%p2, %f3, 0f47CE4780;
	@%p2 bra 	$L__BB0_9;
	setp.neu.f32 	%p3, %f3, 0f7F800000;
	@%p3 bra 	$L__BB0_4;
	mov.f32 	%f18, 0f00000000;
	mul.rn.f32 	%f32, %f1, %f18;
	mov.b32 	%r43, 0;
	bra.uni 	$L__BB0_9;
$L__BB0_4:
	mov.b32 	%r3, %f1;
	shl.b32 	%r20, %r3, 8;
	or.b32  	%r4, %r20, -2147483648;
	mov.b64 	%rd24, 0;
	mov.b32 	%r40, 0;
	mov.u64 	%rd22, __cudart_i2opi_f;
	mov.u64 	%rd23, %rd1;
$L__BB0_5:
	.pragma "nounroll";
	ld.global.nc.u32 	%r21, [%rd22];
	mad.wide.u32 	%rd13, %r21, %r4, %rd24;
	shr.u64 	%rd24, %rd13, 32;
	st.local.u32 	[%rd23], %rd13;
	add.s32 	%r40, %r40, 1;
	add.s64 	%rd23, %rd23, 4;
	add.s64 	%rd22, %rd22, 4;
	setp.ne.s32 	%p4, %r40, 6;
	@%p4 bra 	$L__BB0_5;
	shr.u32 	%r22, %r3, 23;
	st.local.u32 	[%rd1+24], %rd24;
	and.b32  	%r7, %r22, 31;
	and.b32  	%r23, %r22, 224;
	add.s32 	%r24, %r23, -128;
	shr.u32 	%r25, %r24, 5;
	mul.wide.u32 	%rd14, %r25, 4;
	sub.s64 	%rd8, %rd1, %rd14;
	ld.local.u32 	%r41, [%rd8+24];
	ld.local.u32 	%r42, [%rd8+20];
	setp.eq.s32 	%p5, %r7, 0;
	@%p5 bra 	$L__BB0_8;
	shf.l.wrap.b32 	%r41, %r42, %r41, %r7;
	ld.local.u32 	%r26, [%rd8+16];
	shf.l.wrap.b32 	%r42, %r26, %r42, %r7;
$L__BB0_8:
	shr.u32 	%r27, %r41, 30;
	shf.l.wrap.b32 	%r28, %r42, %r41, 2;
	shl.b32 	%r29, %r42, 2;
	shr.u32 	%r30, %r28, 31;
	add.s32 	%r31, %r30, %r27;
	neg.s32 	%r32, %r31;
	setp.lt.s32 	%p6, %r3, 0;
	selp.b32 	%r43, %r32, %r31, %p6;
	xor.b32  	%r33, %r28, %r3;
	shr.s32 	%r34, %r28, 31;
	xor.b32  	%r35, %r34, %r28;
	xor.b32  	%r36, %r34, %r29;
	cvt.u64.u32 	%rd15, %r35;
	shl.b64 	%rd16, %rd15, 32;
	cvt.u64.u32 	%rd17, %r36;
	or.b64  	%rd18, %rd16, %rd17;
	cvt.rn.f64.s64 	%fd1, %rd18;
	mul.f64 	%fd2, %fd1, 0d3BF921FB54442D19;
	cvt.rn.f32.f64 	%f16, %fd2;
	neg.f32 	%f17, %f16;
	setp.lt.s32 	%p7, %r33, 0;
	selp.f32 	%f32, %f17, %f16, %p7;
$L__BB0_9:
	mul.rn.f32 	%f19, %f32, %f32;
	and.b32  	%r38, %r43, 1;
	setp.eq.b32 	%p8, %r38, 1;
	selp.f32 	%f20, 0f3F800000, %f32, %p8;
	fma.rn.f32 	%f21, %f19, %f20, 0f00000000;
	fma.rn.f32 	%f22, %f19, 0f37CBAC00, 0fBAB607ED;
	selp.f32 	%f23, %f22, 0fB94D4153, %p8;
	selp.f32 	%f24, 0f3D2AAABB, 0f3C0885E4, %p8;
	fma.rn.f32 	%f25, %f23, %f19, %f24;
	selp.f32 	%f26, 0fBEFFFFFF, 0fBE2AAAA8, %p8;
	fma.rn.f32 	%f27, %f25, %f19, %f26;
	fma.rn.f32 	%f28, %f27, %f21, %f20;
	and.b32  	%r39, %r43, 2;
	setp.eq.s32 	%p9, %r39, 0;
	mov.f32 	%f29, 0f00000000;
	sub.f32 	%f30, %f29, %f28;
	selp.f32 	%f31, %f28, %f30, %p9;
	cvta.to.global.u64 	%rd19, %rd9;
	mul.wide.s32 	%rd20, %r1, 4;
	add.s64 	%rd21, %rd19, %rd20;
	st.global.f32 	[%rd21], %f31;
$L__BB0_10:
	ret;

}
	// .globl	_Z19movingAverageKernelPfS_
.visible .entry _Z19movingAverageKernelPfS_(
	.param .u64 .ptr .align 1 _Z19movingAverageKernelPfS__param_0,
	.param .u64 .ptr .align 1 _Z19movingAverageKernelPfS__param_1
)
{
	.reg .pred 	%p<2>;
	.reg .b32 	%r<5>;
	.reg .b32 	%f<18>;
	.reg .b64 	%rd<8>;

	ld.param.u64 	%rd1, [_Z19movingAverageKernelPfS__param_0];
	ld.param.u64 	%rd2, [_Z19movingAverageKernelPfS__param_1];
	mov.u32 	%r2, %ctaid.x;
	mov.u32 	%r3, %ntid.x;
	mov.u32 	%r4, %tid.x;
	mad.lo.s32 	%r1, %r2, %r3, %r4;
	setp.gt.s32 	%p1, %r1, 1016;
	@%p1 bra 	$L__BB1_2;
	cvta.to.global.u64 	%rd3, %rd2;
	cvta.to.global.u64 	%rd4, %rd1;
	mul.wide.s32 	%rd5, %r1, 4;
	add.s64 	%rd6, %rd4, %rd5;
	ld.global.f32 	%f1, [%rd6];
	add.f32 	%f2, %f1, 0f00000000;
	ld.global.f32 	%f3, [%rd6+4];
	add.f32 	%f4, %f2, %f3;
	ld.global.f32 	%f5, [%rd6+8];
	add.f32 	%f6, %f4, %f5;
	ld.global.f32 	%f7, [%rd6+12];
	add.f32 	%f8, %f6, %f7;
	ld.global.f32 	%f9, [%rd6+16];
	add.f32 	%f10, %f8, %f9;
	ld.global.f32 	%f11, [%rd6+20];
	add.f32 	%f12, %f10, %f11;
	ld.global.f32 	%f13, [%rd6+24];
	add.f32 	%f14, %f12, %f13;
	ld.global.f32 	%f15, [%rd6+28];
	add.f32 	%f16, %f14, %f15;
	mul.f32 	%f17, %f16, 0f3E000000;
	add.s64 	%rd7, %rd3, %rd5;
	st.global.f32 	[%rd7], %f17;
$L__BB1_2:
	ret;

}
	// .globl	_Z15findPeaksKernelPfPif
.visible .entry _Z15findPeaksKernelPfPif(
	.param .u64 .ptr .align 1 _Z15findPeaksKernelPfPif_param_0,
	.param .u64 .ptr .align 1 _Z15findPeaksKernelPfPif_param_1,
	.param .f32 _Z15findPeaksKernelPfPif_param_2
)
{
	.reg .pred 	%p<5>;
	.reg .b32 	%r<8>;
	.reg .b32 	%f<5>;
	.reg .b64 	%rd<13>;

	ld.param.u64 	%rd4, [_Z15findPeaksKernelPfPif_param_0];
	ld.param.u64 	%rd5, [_Z15findPeaksKernelPfPif_param_1];
	ld.param.f32 	%f2, [_Z15findPeaksKernelPfPif_param_2];
	cvta.to.global.u64 	%rd1, %rd5;
	cvta.to.global.u64 	%rd2, %rd4;
	mov.u32 	%r3, %ctaid.x;
	mov.u32 	%r4, %ntid.x;
	mov.u32 	%r5, %tid.x;
	mad.lo.s32 	%r1, %r3, %r4, %r5;
	add.s32 	%r2, %r1, -1;
	setp.gt.u32 	%p1, %r2, 1021;
	@%p1 bra 	$L__BB2_6;
	mul.wide.u32 	%rd6, %r1, 4;
	add.s64 	%rd3, %rd2, %rd6;
	ld.global.f32 	%f1, [%rd3];
	setp.leu.f32 	%p2, %f1, %f2;
	@%p2 bra 	$L__BB2_5;
	mul.wide.u32 	%rd7, %r2, 4;
	add.s64 	%rd8, %rd2, %rd7;
	ld.global.f32 	%f3, [%rd8];
	setp.leu.f32 	%p3, %f1, %f3;
	@%p3 bra 	$L__BB2_5;
	ld.global.f32 	%f4, [%rd3+4];
	setp.leu.f32 	%p4, %f1, %f4;
	@%p4 bra 	$L__BB2_5;
	add.s64 	%rd12, %rd1, %rd6;
	mov.b32 	%r7, 1;
	st.global.u32 	[%rd12], %r7;
	bra.uni 	$L__BB2_6;
$L__BB2_5:
	add.s64 	%rd10, %rd1, %rd6;
	mov.b32 	%r6, 0;
	st.global.u32 	[%rd10], %r6;
$L__BB2_6:
	ret;

}


// ===== COMPILED SASS (sm_100) =====

	.target	sm_100

	.elftype	@"ET_EXEC"


//--------------------- .note.nv.tkinfo           --------------------------
	.section	.note.nv.tkinfo,"",@"SHT_NOTE"
	.sectionflags	@"SHF_NOTE_NV_TKINFO"
	.tkinfo
        /*0018*/ 	.word	0x00000002
        /*0030*/ 	.string	""
        /*0030*/ 	.string	"ptxas"
        /*0030*/ 	.string	"Cuda compilation tools, release 13.0, V13.0.88"
        /*0030*/ 	.string	"Build cuda_13.0.r13.0/compiler.36424714_0"
        /*0030*/ 	.string	"-arch sm_100 -m 64 "



//--------------------- .note.nv.cuinfo           --------------------------
	.section	.note.nv.cuinfo,"",@"SHT_NOTE"
	.sectionflags	@"SHF_NOTE_NV_CUINFO"
        /*0018*/ 	.short	0x0002
        /*001a*/ 	.short	0x0064
        /*001c*/ 	.short	0x0082
	.zero		2


//--------------------- .nv.info                  --------------------------
	.section	.nv.info,"",@"SHT_CUDA_INFO"
	.align	4


	//----- nvinfo : EIATTR_REGCOUNT
	.align		4
        /*0000*/ 	.byte	0x04, 0x2f
        /*0002*/ 	.short	(.L_2 - .L_1)
	.align		4
.L_1:
        /*0004*/ 	.word	index@(_Z20generateSignalKernelPfff)
        /*0008*/ 	.word	0x00000010


	//----- nvinfo : EIATTR_FRAME_SIZE
	.align		4
.L_2:
        /*000c*/ 	.byte	0x04, 0x11
        /*000e*/ 	.short	(.L_4 - .L_3)
	.align		4
.L_3:
        /*0010*/ 	.word	index@($__internal_0_$__cuda_sm3x_div_rn_noftz_f32_slowpath)
        /*0014*/ 	.word	0x00000020


	//----- nvinfo : EIATTR_FRAME_SIZE
	.align		4
.L_4:
        /*0018*/ 	.byte	0x04, 0x11
        /*001a*/ 	.short	(.L_6 - .L_5)
	.align		4
.L_5:
        /*001c*/ 	.word	index@(_Z20generateSignalKernelPfff)
        /*0020*/ 	.word	0x00000020


	//----- nvinfo : EIATTR_REGCOUNT
	.align		4
.L_6:
        /*0024*/ 	.byte	0x04, 0x2f
        /*0026*/ 	.short	(.L_8 - .L_7)
	.align		4
.L_7:
        /*0028*/ 	.word	index@(_Z19movingAverageKernelPfS_)
        /*002c*/ 	.word	0x00000016


	//----- nvinfo : EIATTR_FRAME_SIZE
	.align		4
.L_8:
        /*0030*/ 	.byte	0x04, 0x11
        /*0032*/ 	.short	(.L_10 - .L_9)
	.align		4
.L_9:
        /*0034*/ 	.word	index@(_Z19movingAverageKernelPfS_)
        /*0038*/ 	.word	0x00000000


	//----- nvinfo : EIATTR_REGCOUNT
	.align		4
.L_10:
        /*003c*/ 	.byte	0x04, 0x2f
        /*003e*/ 	.short	(.L_12 - .L_11)
	.align		4
.L_11:
        /*0040*/ 	.word	index@(_Z15findPeaksKernelPfPif)
        /*0044*/ 	.word	0x0000000c


	//----- nvinfo : EIATTR_FRAME_SIZE
	.align		4
.L_12:
        /*0048*/ 	.byte	0x04, 0x11
        /*004a*/ 	.short	(.L_14 - .L_13)
	.align		4
.L_13:
        /*004c*/ 	.word	index@(_Z15findPeaksKernelPfPif)
        /*0050*/ 	.word	0x00000000


	//----- nvinfo : EIATTR_MIN_STACK_SIZE
	.align		4
.L_14:
        /*0054*/ 	.byte	0x04, 0x12
        /*0056*/ 	.short	(.L_16 - .L_15)
	.align		4
.L_15:
        /*0058*/ 	.word	index@(_Z15findPeaksKernelPfPif)
        /*005c*/ 	.word	0x00000000


	//----- nvinfo : EIATTR_MIN_STACK_SIZE
	.align		4
.L_16:
        /*0060*/ 	.byte	0x04, 0x12
        /*0062*/ 	.short	(.L_18 - .L_17)
	.align		4
.L_17:
        /*0064*/ 	.word	index@(_Z19movingAverageKernelPfS_)
        /*0068*/ 	.word	0x00000000


	//----- nvinfo : EIATTR_MIN_STACK_SIZE
	.align		4
.L_18:
        /*006c*/ 	.byte	0x04, 0x12
        /*006e*/ 	.short	(.L_20 - .L_19)
	.align		4
.L_19:
        /*0070*/ 	.word	index@(_Z20generateSignalKernelPfff)
        /*0074*/ 	.word	0x00000020
.L_20:


//--------------------- .nv.compat                --------------------------
	.section	.nv.compat,"",@"SHT_CUDA_COMPAT_INFO"
	.align	4
        /*0000*/ 	.byte	0x02, 0x09, 0x00, 0x00, 0x02, 0x02, 0x01, 0x00, 0x02, 0x05, 0x05, 0x00, 0x03, 0x07, 0x01, 0x01
        /*0010*/ 	.byte	0x02, 0x03, 0x00, 0x00, 0x02, 0x06, 0x01, 0x00, 0x04, 0x0b, 0x08, 0x00, 0x01, 0x00, 0x00, 0x00
        /*0020*/ 	.byte	0x00, 0x00, 0x00, 0x00


//--------------------- .nv.info._Z15findPeaksKernelPfPif --------------------------
	.section	.nv.info._Z15findPeaksKernelPfPif,"",@"SHT_CUDA_INFO"
	.sectionflags	@""
	.align	4


	//----- nvinfo : EIATTR_CUDA_API_VERSION
	.align		4
        /*0000*/ 	.byte	0x04, 0x37
        /*0002*/ 	.short	(.L_22 - .L_21)
.L_21:
        /*0004*/ 	.word	0x00000082


	//----- nvinfo : EIATTR_KPARAM_INFO
	.align		4
.L_22:
        /*0008*/ 	.byte	0x04, 0x17
        /*000a*/ 	.short	(.L_24 - .L_23)
.L_23:
        /*000c*/ 	.word	0x00000000
        /*0010*/ 	.short	0x0002
        /*0012*/ 	.short	0x0010
        /*0014*/ 	.byte	0x00, 0xf0, 0x11, 0x00


	//----- nvinfo : EIATTR_KPARAM_INFO
	.align		4
.L_24:
        /*0018*/ 	.byte	0x04, 0x17
        /*001a*/ 	.short	(.L_26 - .L_25)
.L_25:
        /*001c*/ 	.word	0x00000000
        /*0020*/ 	.short	0x0001
        /*0022*/ 	.short	0x0008
        /*0024*/ 	.byte	0x00, 0xf5, 0x21, 0x00


	//----- nvinfo : EIATTR_KPARAM_INFO
	.align		4
.L_26:
        /*0028*/ 	.byte	0x04, 0x17
        /*002a*/ 	.short	(.L_28 - .L_27)
.L_27:
        /*002c*/ 	.word	0x00000000
        /*0030*/ 	.short	0x0000
        /*0032*/ 	.short	0x0000
        /*0034*/ 	.byte	0x00, 0xf5, 0x21, 0x00


	//----- nvinfo : EIATTR_SPARSE_MMA_MASK
	.align		4
.L_28:
        /*0038*/ 	.byte	0x03, 0x50
        /*003a*/ 	.short	0x0000


	//----- nvinfo : EIATTR_MAXREG_COUNT
	.align		4
        /*003c*/ 	.byte	0x03, 0x1b
        /*003e*/ 	.short	0x00ff


	//----- nvinfo : EIATTR_MERCURY_ISA_VERSION
	.align		4
        /*0040*/ 	.byte	0x03, 0x5f
        /*0042*/ 	.short	0x0101


	//----- nvinfo : EIATTR_VRC_CTA_INIT_COUNT
	.align		4
        /*0044*/ 	.byte	0x02, 0x4a
	.zero		1
	.zero		1


	//----- nvinfo : EIATTR_EXIT_INSTR_OFFSETS
	.align		4
        /*0048*/ 	.byte	0x04, 0x1c
        /*004a*/ 	.short	(.L_30 - .L_29)


	//   ....[0]....
.L_29:
        /*004c*/ 	.word	0x00000070


	//   ....[1]....
        /*0050*/ 	.word	0x000001a0


	//   ....[2]....
        /*0054*/ 	.word	0x000001f0


	//----- nvinfo : EIATTR_CRS_STACK_SIZE
	.align		4
.L_30:
        /*0058*/ 	.byte	0x04, 0x1e
        /*005a*/ 	.short	(.L_32 - .L_31)
.L_31:
        /*005c*/ 	.word	0x00000000


	//----- nvinfo : EIATTR_CBANK_PARAM_SIZE
	.align		4
.L_32:
        /*0060*/ 	.byte	0x03, 0x19
        /*0062*/ 	.short	0x0014


	//----- nvinfo : EIATTR_PARAM_CBANK
	.align		4
        /*0064*/ 	.byte	0x04, 0x0a
        /*0066*/ 	.short	(.L_34 - .L_33)
	.align		4
.L_33:
        /*0068*/ 	.word	index@(.nv.constant0._Z15findPeaksKernelPfPif)
        /*006c*/ 	.short	0x0380
        /*006e*/ 	.short	0x0014


	//----- nvinfo : EIATTR_SW_WAR
	.align		4
.L_34:
        /*0070*/ 	.byte	0x04, 0x36
        /*0072*/ 	.short	(.L_36 - .L_35)
.L_35:
        /*0074*/ 	.word	0x00000008
.L_36:


//--------------------- .nv.info._Z19movingAverageKernelPfS_ --------------------------
	.section	.nv.info._Z19movingAverageKernelPfS_,"",@"SHT_CUDA_INFO"
	.sectionflags	@""
	.align	4


	//----- nvinfo : EIATTR_CUDA_API_VERSION
	.align		4
        /*0000*/ 	.byte	0x04, 0x37
        /*0002*/ 	.short	(.L_38 - .L_37)
.L_37:
        /*0004*/ 	.word	0x00000082


	//----- nvinfo : EIATTR_KPARAM_INFO
	.align		4
.L_38:
        /*0008*/ 	.byte	0x04, 0x17
        /*000a*/ 	.short	(.L_40 - .L_39)
.L_39:
        /*000c*/ 	.word	0x00000000
        /*0010*/ 	.short	0x0001
        /*0012*/ 	.short	0x0008
        /*0014*/ 	.byte	0x00, 0xf5, 0x21, 0x00


	//----- nvinfo : EIATTR_KPARAM_INFO
	.align		4
.L_40:
        /*0018*/ 	.byte	0x04, 0x17
        /*001a*/ 	.short	(.L_42 - .L_41)
.L_41:
        /*001c*/ 	.word	0x00000000
        /*0020*/ 	.short	0x0000
        /*0022*/ 	.short	0x0000
        /*0024*/ 	.byte	0x00, 0xf5, 0x21, 0x00


	//----- nvinfo : EIATTR_SPARSE_MMA_MASK
	.align		4
.L_42:
        /*0028*/ 	.byte	0x03, 0x50
        /*002a*/ 	.short	0x0000


	//----- nvinfo : EIATTR_MAXREG_COUNT
	.align		4
        /*002c*/ 	.byte	0x03, 0x1b
        /*002e*/ 	.short	0x00ff


	//----- nvinfo : EIATTR_MERCURY_ISA_VERSION
	.align		4
        /*0030*/ 	.byte	0x03, 0x5f
        /*0032*/ 	.short	0x0101


	//----- nvinfo : EIATTR_VRC_CTA_INIT_COUNT
	.align		4
        /*0034*/ 	.byte	0x02, 0x4a
	.zero		1
	.zero		1


	//----- nvinfo : EIATTR_EXIT_INSTR_OFFSETS
	.align		4
        /*0038*/ 	.byte	0x04, 0x1c
        /*003a*/ 	.short	(.L_44 - .L_43)


	//   ....[0]....
.L_43:
        /*003c*/ 	.word	0x00000060


	//   ....[1]....
        /*0040*/ 	.word	0x000001e0


	//----- nvinfo : EIATTR_CBANK_PARAM_SIZE
	.align		4
.L_44:
        /*0044*/ 	.byte	0x03, 0x19
        /*0046*/ 	.short	0x0010


	//----- nvinfo : EIATTR_PARAM_CBANK
	.align		4
        /*0048*/ 	.byte	0x04, 0x0a
        /*004a*/ 	.short	(.L_46 - .L_45)
	.align		4
.L_45:
        /*004c*/ 	.word	index@(.nv.constant0._Z19movingAverageKernelPfS_)
        /*0050*/ 	.short	0x0380
        /*0052*/ 	.short	0x0010


	//----- nvinfo : EIATTR_SW_WAR
	.align		4
.L_46:
        /*0054*/ 	.byte	0x04, 0x36
        /*0056*/ 	.short	(.L_48 - .L_47)
.L_47:
        /*0058*/ 	.word	0x00000008
.L_48:


//--------------------- .nv.info._Z20generateSignalKernelPfff --------------------------
	.section	.nv.info._Z20generateSignalKernelPfff,"",@"SHT_CUDA_INFO"
	.sectionflags	@""
	.align	4


	//----- nvinfo : EIATTR_CUDA_API_VERSION
	.align		4
        /*0000*/ 	.byte	0x04, 0x37
        /*0002*/ 	.short	(.L_50 - .L_49)
.L_49:
        /*0004*/ 	.word	0x00000082


	//----- nvinfo : EIATTR_KPARAM_INFO
	.align		4
.L_50:
        /*0008*/ 	.byte	0x04, 0x17
        /*000a*/ 	.short	(.L_52 - .L_51)
.L_51:
        /*000c*/ 	.word	0x00000000
        /*0010*/ 	.short	0x0002
        /*0012*/ 	.short	0x000c
        /*0014*/ 	.byte	0x00, 0xf0, 0x11, 0x00


	//----- nvinfo : EIATTR_KPARAM_INFO
	.align		4
.L_52:
        /*0018*/ 	.byte	0x04, 0x17
        /*001a*/ 	.short	(.L_54 - .L_53)
.L_53:
        /*001c*/ 	.word	0x00000000
        /*0020*/ 	.short	0x0001
        /*0022*/ 	.short	0x0008
        /*0024*/ 	.byte	0x00, 0xf0, 0x11, 0x00


	//----- nvinfo : EIATTR_KPARAM_INFO
	.align		4
.L_54:
        /*0028*/ 	.byte	0x04, 0x17
        /*002a*/ 	.short	(.L_56 - .L_55)
.L_55:
        /*002c*/ 	.word	0x00000000
        /*0030*/ 	.short	0x0000
        /*0032*/ 	.short	0x0000
        /*0034*/ 	.byte	0x00, 0xf5, 0x21, 0x00


	//----- nvinfo : EIATTR_SPARSE_MMA_MASK
	.align		4
.L_56:
        /*0038*/ 	.byte	0x03, 0x50
        /*003a*/ 	.short	0x0000


	//----- nvinfo : EIATTR_MAXREG_COUNT
	.align		4
        /*003c*/ 	.byte	0x03, 0x1b
        /*003e*/ 	.short	0x00ff


	//----- nvinfo : EIATTR_MERCURY_ISA_VERSION
	.align		4
        /*0040*/ 	.byte	0x03, 0x5f
        /*0042*/ 	.short	0x0101


	//----- nvinfo : EIATTR_VRC_CTA_INIT_COUNT
	.align		4
        /*0044*/ 	.byte	0x02, 0x4a
	.zero		1
	.zero		1


	//----- nvinfo : EIATTR_EXIT_INSTR_OFFSETS
	.align		4
        /*0048*/ 	.byte	0x04, 0x1c
        /*004a*/ 	.short	(.L_58 - .L_57)


	//   ....[0]....
.L_57:
        /*004c*/ 	.word	0x00000070


	//   ....[1]....
        /*0050*/ 	.word	0x00000700


	//----- nvinfo : EIATTR_CRS_STACK_SIZE
	.align		4
.L_58:
        /*0054*/ 	.byte	0x04, 0x1e
        /*0056*/ 	.short	(.L_60 - .L_59)
.L_59:
        /*0058*/ 	.word	0x00000000


	//----- nvinfo : EIATTR_CBANK_PARAM_SIZE
	.align		4
.L_60:
        /*005c*/ 	.byte	0x03, 0x19
        /*005e*/ 	.short	0x0010


	//----- nvinfo : EIATTR_PARAM_CBANK
	.align		4
        /*0060*/ 	.byte	0x04, 0x0a
        /*0062*/ 	.short	(.L_62 - .L_61)
	.align		4
.L_61:
        /*0064*/ 	.word	index@(.nv.constant0._Z20generateSignalKernelPfff)
        /*0068*/ 	.short	0x0380
        /*006a*/ 	.short	0x0010


	//----- nvinfo : EIATTR_SW_WAR
	.align		4
.L_62:
        /*006c*/ 	.byte	0x04, 0x36
        /*006e*/ 	.short	(.L_64 - .L_63)
.L_63:
        /*0070*/ 	.word	0x00000008
.L_64:


//--------------------- .nv.callgraph             --------------------------
	.section	.nv.callgraph,"",@"SHT_CUDA_CALLGRAPH"
	.align	4
	.sectionentsize	8
	.align		4
        /*0000*/ 	.word	0x00000000
	.align		4
        /*0004*/ 	.word	0xffffffff
	.align		4
        /*0008*/ 	.word	0x00000000
	.align		4
        /*000c*/ 	.word	0xfffffffe
	.align		4
        /*0010*/ 	.word	0x00000000
	.align		4
        /*0014*/ 	.word	0xfffffffd
	.align		4
        /*0018*/ 	.word	0x00000000
	.align		4
        /*001c*/ 	.word	0xfffffffc


//--------------------- .nv.constant4             --------------------------
	.section	.nv.constant4,"a",@progbits
	.align	8
	.align		8
.nv.constant4:
        /*0000*/ 	.dword	__cudart_i2opi_f


//--------------------- .text._Z15findPeaksKernelPfPif --------------------------
	.section	.text._Z15findPeaksKernelPfPif,"ax",@progbits
	.align	128
        .global         _Z15findPeaksKernelPfPif
        .type           _Z15findPeaksKernelPfPif,@function
        .size           _Z15findPeaksKernelPfPif,(.L_x_22 - _Z15findPeaksKernelPfPif)
        .other          _Z15findPeaksKernelPfPif,@"STO_CUDA_ENTRY STV_DEFAULT"
_Z15findPeaksKernelPfPif:
.text._Z15findPeaksKernelPfPif:
[----:B------:R-:W-:Y:S01]  /*0000*/  LDC R1, c[0x0][0x37c] ;  /* 0x0000df00ff017b82 */ /* 0x000fe20000000800 */
[----:B------:R-:W0:Y:S07]  /*0010*/  S2R R0, SR_TID.X ;  /* 0x0000000000007919 */ /* 0x000e2e0000002100 */
[----:B------:R-:W0:Y:S08]  /*0020*/  S2UR UR4, SR_CTAID.X ;  /* 0x00000000000479c3 */ /* 0x000e300000002500 */
[----:B------:R-:W0:Y:S02]  /*0030*/  LDC R7, c[0x0][0x360] ;  /* 0x0000d800ff077b82 */ /* 0x000e240000000800 */
[----:B0-----:R-:W-:-:S05]  /*0040*/  IMAD R7, R7, UR4, R0 ;  /* 0x0000000407077c24 */ /* 0x001fca000f8e0200 */
[----:B------:R-:W-:-:S04]  /*0050*/  IADD3 R9, PT, PT, R7, -0x1, RZ ;  /* 0xffffffff07097810 */ /* 0x000fc80007ffe0ff */
[----:B------:R-:W-:-:S13]  /*0060*/  ISETP.GT.U32.AND P0, PT, R9, 0x3fd, PT ;  /* 0x000003fd0900780c */ /* 0x000fda0003f04070 */
[----:B------:R-:W-:Y:S05]  /*0070*/  @P0 EXIT ;  /* 0x000000000000094d */ /* 0x000fea0003800000 */
[----:B------:R-:W0:Y:S01]  /*0080*/  LDC.64 R4, c[0x0][0x380] ;  /* 0x0000e000ff047b82 */ /* 0x000e220000000a00 */
[----:B------:R-:W1:Y:S01]  /*0090*/  LDCU.64 UR4, c[0x0][0x358] ;  /* 0x00006b00ff0477ac */ /* 0x000e620008000a00 */
[----:B------:R-:W2:Y:S01]  /*00a0*/  LDCU UR6, c[0x0][0x390] ;  /* 0x00007200ff0677ac */ /* 0x000ea20008000800 */
[----:B0-----:R-:W-:-:S05]  /*00b0*/  IMAD.WIDE.U32 R2, R7, 0x4, R4 ;  /* 0x0000000407027825 */ /* 0x001fca00078e0004 */
[----:B-1----:R-:W2:Y:S01]  /*00c0*/  LDG.E R0, desc[UR4][R2.64] ;  /* 0x0000000402007981 */ /* 0x002ea2000c1e1900 */
[----:B------:R-:W-:Y:S01]  /*00d0*/  BSSY.RECONVERGENT B0, `(.L_x_0) ;  /* 0x000000e000007945 */ /* 0x000fe20003800200 */
[----:B--2---:R-:W-:-:S13]  /*00e0*/  FSETP.GT.AND P0, PT, R0, UR6, PT ;  /* 0x0000000600007c0b */ /* 0x004fda000bf04000 */
[----:B------:R-:W-:Y:S05]  /*00f0*/  @!P0 BRA `(.L_x_1) ;  /* 0x00000000002c8947 */ /* 0x000fea0003800000 */
[----:B------:R-:W-:-:S06]  /*0100*/  IMAD.WIDE.U32 R4, R9, 0x4, R4 ;  /* 0x0000000409047825 */ /* 0x000fcc00078e0004 */
[----:B------:R-:W2:Y:S02]  /*0110*/  LDG.E R5, desc[UR4][R4.64] ;  /* 0x0000000404057981 */ /* 0x000ea4000c1e1900 */
[----:B--2---:R-:W-:-:S13]  /*0120*/  FSETP.GT.AND P0, PT, R0, R5, PT ;  /* 0x000000050000720b */ /* 0x004fda0003f04000 */
[----:B------:R-:W-:Y:S05]  /*0130*/  @!P0 BRA `(.L_x_1) ;  /* 0x00000000001c8947 */ /* 0x000fea0003800000 */
[----:B------:R-:W2:Y:S02]  /*0140*/  LDG.E R3, desc[UR4][R2.64+0x4] ;  /* 0x0000040402037981 */ /* 0x000ea4000c1e1900 */
[----:B--2---:R-:W-:-:S13]  /*0150*/  FSETP.GT.AND P0, PT, R0, R3, PT ;  /* 0x000000030000720b */ /* 0x004fda0003f04000 */
[----:B------:R-:W0:Y:S01]  /*0160*/  @P0 LDC.64 R4, c[0x0][0x388] ;  /* 0x0000e200ff040b82 */ /* 0x000e220000000a00 */
[----:B------:R-:W-:Y:S01]  /*0170*/  @P0 MOV R9, 0x1 ;  /* 0x0000000100090802 */ /* 0x000fe20000000f00 */
[----:B0-----:R-:W-:-:S05]  /*0180*/  @P0 IMAD.WIDE.U32 R4, R7, 0x4, R4 ;  /* 0x0000000407040825 */ /* 0x001fca00078e0004 */
[----:B------:R0:W-:Y:S01]  /*0190*/  @P0 STG.E desc[UR4][R4.64], R9 ;  /* 0x0000000904000986 */ /* 0x0001e2000c101904 */
[----:B------:R-:W-:Y:S05]  /*01a0*/  @P0 EXIT ;  /* 0x000000000000094d */ /* 0x000fea0003800000 */
.L_x_1:
[----:B------:R-:W-:Y:S05]  /*01b0*/  BSYNC.RECONVERGENT B0 ;  /* 0x0000000000007941 */ /* 0x000fea0003800200 */
.L_x_0:
[----:B------:R-:W1:Y:S02]  /*01c0*/  LDC.64 R2, c[0x0][0x388] ;  /* 0x0000e200ff027b82 */ /* 0x000e640000000a00 */
[----:B-1----:R-:W-:-:S05]  /*01d0*/  IMAD.WIDE.U32 R2, R7, 0x4, R2 ;  /* 0x0000000407027825 */ /* 0x002fca00078e0002 */
[----:B------:R-:W-:Y:S01]  /*01e0*/  STG.E desc[UR4][R2.64], RZ ;  /* 0x000000ff02007986 */ /* 0x000fe2000c101904 */
[----:B------:R-:W-:Y:S05]  /*01f0*/  EXIT ;  /* 0x000000000000794d */ /* 0x000fea0003800000 */
.L_x_2:
[----:B------:R-:W-:-:S00]  /*0200*/  BRA `(.L_x_2) ;  /* 0xfffffffc00fc7947 */ /* 0x000fc0000383ffff */
[----:B------:R-:W-:-:S00]  /*0210*/  NOP ;  /* 0x0000000000007918 */ /* 0x000fc00000000000 */
        /* <DEDUP_REMOVED lines=14> */
.L_x_22:


//--------------------- .text._Z19movingAverageKernelPfS_ --------------------------
	.section	.text._Z19movingAverageKernelPfS_,"ax",@progbits
	.align	128
        .global         _Z19movingAverageKernelPfS_
        .type           _Z19movingAverageKernelPfS_,@function
        .size           _Z19movingAverageKernelPfS_,(.L_x_23 - _Z19movingAverageKernelPfS_)
        .other          _Z19movingAverageKernelPfS_,@"STO_CUDA_ENTRY STV_DEFAULT"
_Z19movingAverageKernelPfS_:
.text._Z19movingAverageKernelPfS_:
[----:B------:R-:W-:Y:S01]  /*0000*/  LDC R1, c[0x0][0x37c] ;  /* 0x0000df00ff017b82 */ /* 0x000fe20000000800 */
[----:B------:R-:W0:Y:S07]  /*0010*/  S2R R0, SR_TID.X ;  /* 0x0000000000007919 */ /* 0x000e2e0000002100 */
[----:B------:R-:W0:Y:S08]  /*0020*/  S2UR UR4, SR_CTAID.X ;  /* 0x00000000000479c3 */ /* 0x000e300000002500 */
[----:B------:R-:W0:Y:S02]  /*0030*/  LDC R7, c[0x0][0x360] ;  /* 0x0000d800ff077b82 */ /* 0x000e240000000800 */
[----:B0-----:R-:W-:-:S05]  /*0040*/  IMAD R7, R7, UR4, R0 ;  /* 0x0000000407077c24 */ /* 0x001fca000f8e0200 */
[----:B------:R-:W-:-:S13]  /*0050*/  ISETP.GT.AND P0, PT, R7, 0x3f8, PT ;  /* 0x000003f80700780c */ /* 0x000fda0003f04270 */
[----:B------:R-:W-:Y:S05]  /*0060*/  @P0 EXIT ;  /* 0x000000000000094d */ /* 0x000fea0003800000 */
[----:B------:R-:W0:Y:S01]  /*0070*/  LDC.64 R4, c[0x0][0x380] ;  /* 0x0000e000ff047b82 */ /* 0x000e220000000a00 */
[----:B------:R-:W1:Y:S01]  /*0080*/  LDCU.64 UR4, c[0x0][0x358] ;  /* 0x00006b00ff0477ac */ /* 0x000e620008000a00 */
[----:B0-----:R-:W-:-:S05]  /*0090*/  IMAD.WIDE R4, R7, 0x4, R4 ;  /* 0x0000000407047825 */ /* 0x001fca00078e0204 */
[----:B-1----:R-:W2:Y:S04]  /*00a0*/  LDG.E R0, desc[UR4][R4.64] ;  /* 0x0000000404007981 */ /* 0x002ea8000c1e1900 */
[----:B------:R-:W3:Y:S04]  /*00b0*/  LDG.E R3, desc[UR4][R4.64+0x4] ;  /* 0x0000040404037981 */ /* 0x000ee8000c1e1900 */
[----:B------:R-:W4:Y:S04]  /*00c0*/  LDG.E R9, desc[UR4][R4.64+0x8] ;  /* 0x0000080404097981 */ /* 0x000f28000c1e1900 */
[----:B------:R-:W5:Y:S04]  /*00d0*/  LDG.E R11, desc[UR4][R4.64+0xc] ;  /* 0x00000c04040b7981 */ /* 0x000f68000c1e1900 */
[----:B------:R-:W5:Y:S04]  /*00e0*/  LDG.E R13, desc[UR4][R4.64+0x10] ;  /* 0x00001004040d7981 */ /* 0x000f68000c1e1900 */
[----:B------:R-:W5:Y:S04]  /*00f0*/  LDG.E R15, desc[UR4][R4.64+0x14] ;  /* 0x00001404040f7981 */ /* 0x000f68000c1e1900 */
[----:B------:R-:W5:Y:S04]  /*0100*/  LDG.E R17, desc[UR4][R4.64+0x18] ;  /* 0x0000180404117981 */ /* 0x000f68000c1e1900 */
[----:B------:R-:W5:Y:S01]  /*0110*/  LDG.E R19, desc[UR4][R4.64+0x1c] ;  /* 0x00001c0404137981 */ /* 0x000f62000c1e1900 */
[----:B--2---:R-:W-:-:S04]  /*0120*/  FADD R0, RZ, R0 ;  /* 0x00000000ff007221 */ /* 0x004fc80000000000 */
[----:B---3--:R-:W-:Y:S02]  /*0130*/  FADD R0, R0, R3 ;  /* 0x0000000300007221 */ /* 0x008fe40000000000 */
[----:B------:R-:W0:Y:S02]  /*0140*/  LDC.64 R2, c[0x0][0x388] ;  /* 0x0000e200ff027b82 */ /* 0x000e240000000a00 */
[----:B----4-:R-:W-:-:S04]  /*0150*/  FADD R0, R0, R9 ;  /* 0x0000000900007221 */ /* 0x010fc80000000000 */
[----:B-----5:R-:W-:-:S04]  /*0160*/  FADD R0, R0, R11 ;  /* 0x0000000b00007221 */ /* 0x020fc80000000000 */
[----:B------:R-:W-:-:S04]  /*0170*/  FADD R0, R0, R13 ;  /* 0x0000000d00007221 */ /* 0x000fc80000000000 */
[----:B------:R-:W-:-:S04]  /*0180*/  FADD R0, R0, R15 ;  /* 0x0000000f00007221 */ /* 0x000fc80000000000 */
[----:B------:R-:W-:-:S04]  /*0190*/  FADD R0, R0, R17 ;  /* 0x0000001100007221 */ /* 0x000fc80000000000 */
[----:B------:R-:W-:Y:S01]  /*01a0*/  FADD R0, R0, R19 ;  /* 0x0000001300007221 */ /* 0x000fe20000000000 */
[----:B0-----:R-:W-:-:S04]  /*01b0*/  IMAD.WIDE R2, R7, 0x4, R2 ;  /* 0x0000000407027825 */ /* 0x001fc800078e0202 */
[----:B------:R-:W-:-:S05]  /*01c0*/  FMUL R5, R0, 0.125 ;  /* 0x3e00000000057820 */ /* 0x000fca0000400000 */
[----:B------:R-:W-:Y:S01]  /*01d0*/  STG.E desc[UR4][R2.64], R5 ;  /* 0x0000000502007986 */ /* 0x000fe2000c101904 */
[----:B------:R-:W-:Y:S05]  /*01e0*/  EXIT ;  /* 0x000000000000794d */ /* 0x000fea0003800000 */
.L_x_3:
        /* <DEDUP_REMOVED lines=9> */
.L_x_23:


//--------------------- .text._Z20generateSignalKernelPfff --------------------------
	.section	.text._Z20generateSignalKernelPfff,"ax",@progbits
	.align	128
        .global         _Z20generateSignalKernelPfff
        .type           _Z20generateSignalKernelPfff,@function
        .size           _Z20generateSignalKernelPfff,(.L_x_21 - _Z20generateSignalKernelPfff)
        .other          _Z20generateSignalKernelPfff,@"STO_CUDA_ENTRY STV_DEFAULT"
_Z20generateSignalKernelPfff:
.text._Z20generateSignalKernelPfff:
[----:B------:R-:W0:Y:S01]  /*0000*/  LDC R1, c[0x0][0x37c] ;  /* 0x0000df00ff017b82 */ /* 0x000e220000000800 */
[----:B------:R-:W1:Y:S07]  /*0010*/  S2R R0, SR_TID.X ;  /* 0x0000000000007919 */ /* 0x000e6e0000002100 */
[----:B------:R-:W1:Y:S01]  /*0020*/  S2UR UR4, SR_CTAID.X ;  /* 0x00000000000479c3 */ /* 0x000e620000002500 */
[----:B0-----:R-:W-:-:S07]  /*0030*/  VIADD R1, R1, 0xffffffe0 ;  /* 0xffffffe001017836 */ /* 0x001fce0000000000 */
[----:B------:R-:W1:Y:S02]  /*0040*/  LDC R5, c[0x0][0x360] ;  /* 0x0000d800ff057b82 */ /* 0x000e640000000800 */
[----:B-1----:R-:W-:-:S05]  /*0050*/  IMAD R5, R5, UR4, R0 ;  /* 0x0000000405057c24 */ /* 0x002fca000f8e0200 */
[----:B------:R-:W-:-:S13]  /*0060*/  ISETP.GT.AND P0, PT, R5, 0x3ff, PT ;  /* 0x000003ff0500780c */ /* 0x000fda0003f04270 */
[----:B------:R-:W-:Y:S05]  /*0070*/  @P0 EXIT ;  /* 0x000000000000094d */ /* 0x000fea0003800000 */
[----:B------:R-:W0:Y:S01]  /*0080*/  LDC R9, c[0x0][0x38c] ;  /* 0x0000e300ff097b82 */ /* 0x000e220000000800 */
[----:B------:R-:W-:Y:S01]  /*0090*/  I2FP.F32.S32 R0, R5 ;  /* 0x0000000500007245 */ /* 0x000fe20000201400 */
[----:B------:R-:W-:Y:S01]  /*00a0*/  BSSY.RECONVERGENT B0, `(.L_x_4) ;  /* 0x000000c000007945 */ /* 0x000fe20003800200 */
[----:B0-----:R-:W0:Y:S08]  /*00b0*/  MUFU.RCP R2, R9 ;  /* 0x0000000900027308 */ /* 0x001e300000001000 */
[----:B------:R-:W1:Y:S01]  /*00c0*/  FCHK P0, R0, R9 ;  /* 0x0000000900007302 */ /* 0x000e620000000000 */
[----:B0-----:R-:W-:-:S04]  /*00d0*/  FFMA R3, R2, -R9, 1 ;  /* 0x3f80000002037423 */ /* 0x001fc80000000809 */
[----:B------:R-:W-:-:S04]  /*00e0*/  FFMA R3, R2, R3, R2 ;  /* 0x0000000302037223 */ /* 0x000fc80000000002 */
[----:B------:R-:W-:-:S04]  /*00f0*/  FFMA R2, R0, R3, RZ ;  /* 0x0000000300027223 */ /* 0x000fc800000000ff */
[----:B------:R-:W-:-:S04]  /*0100*/  FFMA R4, R2, -R9, R0 ;  /* 0x8000000902047223 */ /* 0x000fc80000000000 */
[----:B------:R-:W-:Y:S01]  /*0110*/  FFMA R7, R3, R4, R2 ;  /* 0x0000000403077223 */ /* 0x000fe20000000002 */
[----:B-1----:R-:W-:Y:S06]  /*0120*/  @!P0 BRA `(.L_x_5) ;  /* 0x00000000000c8947 */ /* 0x002fec0003800000 */
[----:B------:R-:W-:-:S07]  /*0130*/  MOV R2, 0x150 ;  /* 0x0000015000027802 */ /* 0x000fce0000000f00 */
[----:B------:R-:W-:Y:S05]  /*0140*/  CALL.REL.NOINC `($__internal_0_$__cuda_sm3x_div_rn_noftz_f32_slowpath) ;  /* 0x0000000400707944 */ /* 0x000fea0003c00000 */
[----:B------:R-:W-:-:S07]  /*0150*/  IMAD.MOV.U32 R7, RZ, RZ, R0 ;  /* 0x000000ffff077224 */ /* 0x000fce00078e0000 */
.L_x_5:
[----:B------:R-:W-:Y:S05]  /*0160*/  BSYNC.RECONVERGENT B0 ;  /* 0x0000000000007941 */ /* 0x000fea0003800200 */
.L_x_4:
[----:B------:R-:W0:Y:S01]  /*0170*/  LDC R0, c[0x0][0x388] ;  /* 0x0000e200ff007b82 */ /* 0x000e220000000800 */
[----:B------:R-:W1:Y:S01]  /*0180*/  LDCU.64 UR6, c[0x0][0x358] ;  /* 0x00006b00ff0677ac */ /* 0x000e620008000a00 */
[----:B------:R-:W-:Y:S01]  /*0190*/  BSSY.RECONVERGENT B0, `(.L_x_6) ;  /* 0x0000042000007945 */ /* 0x000fe20003800200 */
[----:B0-----:R-:W-:-:S04]  /*01a0*/  FMUL R0, R0, 6.2831854820251464844 ;  /* 0x40c90fdb00007820 */ /* 0x001fc80000400000 */
[----:B------:R-:W-:-:S04]  /*01b0*/  FMUL R7, R0, R7 ;  /* 0x0000000700077220 */ /* 0x000fc80000400000 */
[C---:B------:R-:W-:Y:S01]  /*01c0*/  FMUL R0, R7.reuse, 0.63661974668502807617 ;  /* 0x3f22f98307007820 */ /* 0x040fe20000400000 */
[----:B------:R-:W-:-:S05]  /*01d0*/  FSETP.GE.AND P0, PT, |R7|, 105615, PT ;  /* 0x47ce47800700780b */ /* 0x000fca0003f06200 */
[----:B------:R-:W0:Y:S02]  /*01e0*/  F2I.NTZ R0, R0 ;  /* 0x0000000000007305 */ /* 0x000e240000203100 */
[----:B0-----:R-:W-:-:S05]  /*01f0*/  I2FP.F32.S32 R2, R0 ;  /* 0x0000000000027245 */ /* 0x001fca0000201400 */
[----:B------:R-:W-:-:S04]  /*0200*/  FFMA R3, R2, -1.5707962512969970703, R7 ;  /* 0xbfc90fda02037823 */ /* 0x000fc80000000007 */
[----:B------:R-:W-:-:S04]  /*0210*/  FFMA R3, R2, -7.5497894158615963534e-08, R3 ;  /* 0xb3a2216802037823 */ /* 0x000fc80000000003 */
[----:B------:R-:W-:Y:S01]  /*0220*/  FFMA R4, R2, -5.3903029534742383927e-15, R3 ;  /* 0xa7c234c502047823 */ /* 0x000fe20000000003 */
[----:B-1----:R-:W-:Y:S06]  /*0230*/  @!P0 BRA `(.L_x_7) ;  /* 0x0000000000dc8947 */ /* 0x002fec0003800000 */
[----:B------:R-:W-:-:S13]  /*0240*/  FSETP.NEU.AND P0, PT, |R7|, +INF , PT ;  /* 0x7f8000000700780b */ /* 0x000fda0003f0d200 */
[----:B------:R-:W-:Y:S01]  /*0250*/  @!P0 FMUL R4, RZ, R7 ;  /* 0x00000007ff048220 */ /* 0x000fe20000400000 */
[----:B------:R-:W-:Y:S01]  /*0260*/  @!P0 IMAD.MOV.U32 R0, RZ, RZ, RZ ;  /* 0x000000ffff008224 */ /* 0x000fe200078e00ff */
[----:B------:R-:W-:Y:S06]  /*0270*/  @!P0 BRA `(.L_x_7) ;  /* 0x0000000000cc8947 */ /* 0x000fec0003800000 */
[----:B------:R-:W-:Y:S01]  /*0280*/  IMAD.SHL.U32 R2, R7, 0x100, RZ ;  /* 0x0000010007027824 */ /* 0x000fe200078e00ff */
[----:B------:R-:W0:Y:S01]  /*0290*/  LDCU.64 UR8, c[0x4][URZ] ;  /* 0x01000000ff0877ac */ /* 0x000e220008000a00 */
[----:B------:R-:W-:Y:S02]  /*02a0*/  IMAD.MOV.U32 R6, RZ, RZ, RZ ;  /* 0x000000ffff067224 */ /* 0x000fe400078e00ff */
[----:B------:R-:W-:Y:S01]  /*02b0*/  IMAD.MOV.U32 R0, RZ, RZ, R1 ;  /* 0x000000ffff007224 */ /* 0x000fe200078e0001 */
[----:B------:R-:W-:Y:S01]  /*02c0*/  LOP3.LUT R13, R2, 0x80000000, RZ, 0xfc, !PT ;  /* 0x80000000020d7812 */ /* 0x000fe200078efcff */
[----:B------:R-:W-:Y:S01]  /*02d0*/  UMOV UR5, URZ ;  /* 0x000000ff00057c82 */ /* 0x000fe20008000000 */
[----:B------:R-:W-:-:S05]  /*02e0*/  UMOV UR4, URZ ;  /* 0x000000ff00047c82 */ /* 0x000fca0008000000 */
.L_x_8:
[----:B0-----:R-:W-:Y:S02]  /*02f0*/  IMAD.U32 R8, RZ, RZ, UR8 ;  /* 0x00000008ff087e24 */ /* 0x001fe4000f8e00ff */
[----:B------:R-:W-:-:S05]  /*0300*/  IMAD.U32 R9, RZ, RZ, UR9 ;  /* 0x00000009ff097e24 */ /* 0x000fca000f8e00ff */
[----:B------:R-:W2:Y:S01]  /*0310*/  LDG.E.CONSTANT R2, desc[UR6][R8.64] ;  /* 0x0000000608027981 */ /* 0x000ea2000c1e9900 */
[----:B------:R-:W-:Y:S02]  /*0320*/  UIADD3 UR8, UP0, UPT, UR8, 0x4, URZ ;  /* 0x0000000408087890 */ /* 0x000fe4000ff1e0ff */
[----:B------:R-:W-:Y:S02]  /*0330*/  UIADD3 UR4, UPT, UPT, UR4, 0x1, URZ ;  /* 0x0000000104047890 */ /* 0x000fe4000fffe0ff */
[----:B------:R-:W-:Y:S02]  /*0340*/  UIADD3.X UR9, UPT, UPT, URZ, UR9, URZ, UP0, !UPT ;  /* 0x00000009ff097290 */ /* 0x000fe400087fe4ff */
[----:B------:R-:W-:Y:S01]  /*0350*/  UISETP.NE.AND UP0, UPT, UR4, 0x6, UPT ;  /* 0x000000060400788c */ /* 0x000fe2000bf05270 */
[----:B--2---:R-:W-:-:S03]  /*0360*/  IMAD.WIDE.U32 R2, R2, R13, RZ ;  /* 0x0000000d02027225 */ /* 0x004fc600078e00ff */
[----:B------:R-:W-:-:S04]  /*0370*/  IADD3 R11, P0, PT, R2, R6, RZ ;  /* 0x00000006020b7210 */ /* 0x000fc80007f1e0ff */
[----:B------:R-:W-:Y:S01]  /*0380*/  IADD3.X R6, PT, PT, R3, UR5, RZ, P0, !PT ;  /* 0x0000000503067c10 */ /* 0x000fe200087fe4ff */
[----:B------:R0:W-:Y:S02]  /*0390*/  STL [R0], R11 ;  /* 0x0000000b00007387 */ /* 0x0001e40000100800 */
[----:B0-----:R-:W-:Y:S01]  /*03a0*/  VIADD R0, R0, 0x4 ;  /* 0x0000000400007836 */ /* 0x001fe20000000000 */
[----:B------:R-:W-:Y:S06]  /*03b0*/  BRA.U UP0, `(.L_x_8) ;  /* 0xfffffffd00cc7547 */ /* 0x000fec000b83ffff */
[----:B------:R-:W-:Y:S01]  /*03c0*/  SHF.R.U32.HI R4, RZ, 0x17, R7 ;  /* 0x00000017ff047819 */ /* 0x000fe20000011607 */
[----:B------:R0:W-:Y:S03]  /*03d0*/  STL [R1+0x18], R6 ;  /* 0x0000180601007387 */ /* 0x0001e60000100800 */
[C---:B------:R-:W-:Y:S02]  /*03e0*/  LOP3.LUT R0, R4.reuse, 0xe0, RZ, 0xc0, !PT ;  /* 0x000000e004007812 */ /* 0x040fe400078ec0ff */
[----:B------:R-:W-:-:S03]  /*03f0*/  LOP3.LUT P0, RZ, R4, 0x1f, RZ, 0xc0, !PT ;  /* 0x0000001f04ff7812 */ /* 0x000fc6000780c0ff */
[----:B------:R-:W-:-:S05]  /*0400*/  VIADD R0, R0, 0xffffff80 ;  /* 0xffffff8000007836 */ /* 0x000fca0000000000 */
[----:B------:R-:W-:-:S05]  /*0410*/  SHF.R.U32.HI R0, RZ, 0x5, R0 ;  /* 0x00000005ff007819 */ /* 0x000fca0000011600 */
[----:B------:R-:W-:-:S05]  /*0420*/  IMAD R10, R0, -0x4, R1 ;  /* 0xfffffffc000a7824 */ /* 0x000fca00078e0201 */
[----:B------:R-:W2:Y:S04]  /*0430*/  LDL R0, [R10+0x18] ;  /* 0x000018000a007983 */ /* 0x000ea80000100800 */
[----:B------:R-:W2:Y:S04]  /*0440*/  LDL R3, [R10+0x14] ;  /* 0x000014000a037983 */ /* 0x000ea80000100800 */
[----:B------:R-:W3:Y:S01]  /*0450*/  @P0 LDL R2, [R10+0x10] ;  /* 0x000010000a020983 */ /* 0x000ee20000100800 */
[----:B------:R-:W-:Y:S01]  /*0460*/  LOP3.LUT R4, R4, 0x1f, RZ, 0xc0, !PT ;  /* 0x0000001f04047812 */ /* 0x000fe200078ec0ff */
[----:B------:R-:W-:Y:S01]  /*0470*/  UMOV UR4, 0x54442d19 ;  /* 0x54442d1900047882 */ /* 0x000fe20000000000 */
[----:B------:R-:W-:-:S02]  /*0480*/  UMOV UR5, 0x3bf921fb ;  /* 0x3bf921fb00057882 */ /* 0x000fc40000000000 */
[-C--:B--2---:R-:W-:Y:S02]  /*0490*/  @P0 SHF.L.W.U32.HI R0, R3, R4.reuse, R0 ;  /* 0x0000000403000219 */ /* 0x084fe40000010e00 */
[----:B---3--:R-:W-:Y:S02]  /*04a0*/  @P0 SHF.L.W.U32.HI R3, R2, R4, R3 ;  /* 0x0000000402030219 */ /* 0x008fe40000010e03 */
[----:B------:R-:W-:Y:S02]  /*04b0*/  ISETP.GE.AND P0, PT, R7, RZ, PT ;  /* 0x000000ff0700720c */ /* 0x000fe40003f06270 */
[C---:B------:R-:W-:Y:S01]  /*04c0*/  SHF.L.W.U32.HI R2, R3.reuse, 0x2, R0 ;  /* 0x0000000203027819 */ /* 0x040fe20000010e00 */
[----:B------:R-:W-:-:S03]  /*04d0*/  IMAD.SHL.U32 R3, R3, 0x4, RZ ;  /* 0x0000000403037824 */ /* 0x000fc600078e00ff */
[----:B------:R-:W-:Y:S02]  /*04e0*/  SHF.R.S32.HI R4, RZ, 0x1f, R2 ;  /* 0x0000001fff047819 */ /* 0x000fe40000011402 */
[----:B------:R-:W-:Y:S02]  /*04f0*/  LOP3.LUT R7, R2, R7, RZ, 0x3c, !PT ;  /* 0x0000000702077212 */ /* 0x000fe400078e3cff */
[C---:B------:R-:W-:Y:S02]  /*0500*/  LOP3.LUT R8, R4.reuse, R3, RZ, 0x3c, !PT ;  /* 0x0000000304087212 */ /* 0x040fe400078e3cff */
[----:B------:R-:W-:Y:S02]  /*0510*/  LOP3.LUT R9, R4, R2, RZ, 0x3c, !PT ;  /* 0x0000000204097212 */ /* 0x000fe400078e3cff */
[----:B------:R-:W-:Y:S02]  /*0520*/  SHF.R.U32.HI R3, RZ, 0x1e, R0 ;  /* 0x0000001eff037819 */ /* 0x000fe40000011600 */
[----:B------:R-:W-:-:S02]  /*0530*/  ISETP.GE.AND P1, PT, R7, RZ, PT ;  /* 0x000000ff0700720c */ /* 0x000fc40003f26270 */
[----:B------:R-:W1:Y:S01]  /*0540*/  I2F.F64.S64 R8, R8 ;  /* 0x0000000800087312 */ /* 0x000e620000301c00 */
[----:B------:R-:W-:-:S05]  /*0550*/  LEA.HI R0, R2, R3, RZ, 0x1 ;  /* 0x0000000302007211 */ /* 0x000fca00078f08ff */
[----:B------:R-:W-:-:S04]  /*0560*/  IMAD.MOV R2, RZ, RZ, -R0 ;  /* 0x000000ffff027224 */ /* 0x000fc800078e0a00 */
[----:B------:R-:W-:Y:S01]  /*0570*/  @!P0 IMAD.MOV.U32 R0, RZ, RZ, R2 ;  /* 0x000000ffff008224 */ /* 0x000fe200078e0002 */
[----:B-1----:R-:W-:-:S10]  /*0580*/  DMUL R10, R8, UR4 ;  /* 0x00000004080a7c28 */ /* 0x002fd40008000000 */
[----:B------:R-:W1:Y:S02]  /*0590*/  F2F.F32.F64 R10, R10 ;  /* 0x0000000a000a7310 */ /* 0x000e640000301000 */
[----:B01----:R-:W-:-:S07]  /*05a0*/  FSEL R4, -R10, R10, !P1 ;  /* 0x0000000a0a047208 */ /* 0x003fce0004800100 */
.L_x_7:
[----:B------:R-:W-:Y:S05]  /*05b0*/  BSYNC.RECONVERGENT B0 ;  /* 0x0000000000007941 */ /* 0x000fea0003800200 */
.L_x_6:
[----:B------:R-:W-:Y:S01]  /*05c0*/  LOP3.LUT R8, R0, 0x1, RZ, 0xc0, !PT ;  /* 0x0000000100087812 */ /* 0x000fe200078ec0ff */
[----:B------:R-:W-:Y:S02]  /*05d0*/  IMAD.MOV.U32 R6, RZ, RZ, 0x37cbac00 ;  /* 0x37cbac00ff067424 */ /* 0x000fe400078e00ff */
[----:B------:R-:W-:Y:S01]  /*05e0*/  FMUL R7, R4, R4 ;  /* 0x0000000404077220 */ /* 0x000fe20000400000 */
[----:B------:R-:W0:Y:S01]  /*05f0*/  LDC.64 R2, c[0x0][0x380] ;  /* 0x0000e000ff027b82 */ /* 0x000e220000000a00 */
[----:B------:R-:W-:Y:S01]  /*0600*/  ISETP.NE.U32.AND P0, PT, R8, 0x1, PT ;  /* 0x000000010800780c */ /* 0x000fe20003f05070 */
[----:B------:R-:W-:Y:S02]  /*0610*/  IMAD.MOV.U32 R8, RZ, RZ, 0x3d2aaabb ;  /* 0x3d2aaabbff087424 */ /* 0x000fe400078e00ff */
[----:B------:R-:W-:Y:S01]  /*0620*/  FFMA R6, R7, R6, -0.0013887860113754868507 ;  /* 0xbab607ed07067423 */ /* 0x000fe20000000006 */
[----:B------:R-:W-:Y:S01]  /*0630*/  IMAD.MOV.U32 R9, RZ, RZ, 0x3effffff ;  /* 0x3effffffff097424 */ /* 0x000fe200078e00ff */
[----:B------:R-:W-:-:S02]  /*0640*/  LOP3.LUT P1, RZ, R0, 0x2, RZ, 0xc0, !PT ;  /* 0x0000000200ff7812 */ /* 0x000fc4000782c0ff */
[----:B------:R-:W-:Y:S02]  /*0650*/  FSEL R8, R8, 0.0083327032625675201416, !P0 ;  /* 0x3c0885e408087808 */ /* 0x000fe40004000000 */
[----:B------:R-:W-:Y:S02]  /*0660*/  FSEL R6, R6, -0.00019574658654164522886, !P0 ;  /* 0xb94d415306067808 */ /* 0x000fe40004000000 */
[----:B------:R-:W-:Y:S02]  /*0670*/  FSEL R9, -R9, -0.16666662693023681641, !P0 ;  /* 0xbe2aaaa809097808 */ /* 0x000fe40004000100 */
[----:B------:R-:W-:Y:S01]  /*0680*/  FSEL R0, R4, 1, P0 ;  /* 0x3f80000004007808 */ /* 0x000fe20000000000 */
[----:B------:R-:W-:-:S04]  /*0690*/  FFMA R6, R7, R6, R8 ;  /* 0x0000000607067223 */ /* 0x000fc80000000008 */
[C---:B------:R-:W-:Y:S01]  /*06a0*/  FFMA R6, R7.reuse, R6, R9 ;  /* 0x0000000607067223 */ /* 0x040fe20000000009 */
[----:B------:R-:W-:-:S04]  /*06b0*/  FFMA R7, R7, R0, RZ ;  /* 0x0000000007077223 */ /* 0x000fc800000000ff */
[----:B------:R-:W-:Y:S01]  /*06c0*/  FFMA R7, R7, R6, R0 ;  /* 0x0000000607077223 */ /* 0x000fe20000000000 */
[----:B0-----:R-:W-:-:S04]  /*06d0*/  IMAD.WIDE R2, R5, 0x4, R2 ;  /* 0x0000000405027825 */ /* 0x001fc800078e0202 */
[----:B------:R-:W-:-:S05]  /*06e0*/  @P1 FADD R7, RZ, -R7 ;  /* 0x80000007ff071221 */ /* 0x000fca0000000000 */
[----:B------:R-:W-:Y:S01]  /*06f0*/  STG.E desc[UR6][R2.64], R7 ;  /* 0x0000000702007986 */ /* 0x000fe2000c101906 */
[----:B------:R-:W-:Y:S05]  /*0700*/  EXIT ;  /* 0x000000000000794d */ /* 0x000fea0003800000 */
        .weak           $__internal_0_$__cuda_sm3x_div_rn_noftz_f32_slowpath
        .type           $__internal_0_$__cuda_sm3x_div_rn_noftz_f32_slowpath,@function
        .size           $__internal_0_$__cuda_sm3x_div_rn_noftz_f32_slowpath,(.L_x_21 - $__internal_0_$__cuda_sm3x_div_rn_noftz_f32_slowpath)
$__internal_0_$__cuda_sm3x_div_rn_noftz_f32_slowpath:
[----:B------:R-:W0:Y:S01]  /*0710*/  LDC R3, c[0x0][0x38c] ;  /* 0x0000e300ff037b82 */ /* 0x000e220000000800 */
[--C-:B------:R-:W-:Y:S01]  /*0720*/  SHF.R.U32.HI R4, RZ, 0x17, R0.reuse ;  /* 0x00000017ff047819 */ /* 0x100fe20000011600 */
[----:B------:R-:W1:Y:S01]  /*0730*/  LDCU UR4, c[0x0][0x38c] ;  /* 0x00007180ff0477ac */ /* 0x000e620008000800 */
[----:B------:R-:W-:Y:S01]  /*0740*/  BSSY.RECONVERGENT B1, `(.L_x_9) ;  /* 0x0000064000017945 */ /* 0x000fe20003800200 */
[----:B------:R-:W-:Y:S01]  /*0750*/  IMAD.MOV.U32 R7, RZ, RZ, R0 ;  /* 0x000000ffff077224 */ /* 0x000fe200078e0000 */
[----:B------:R-:W-:-:S05]  /*0760*/  LOP3.LUT R4, R4, 0xff, RZ, 0xc0, !PT ;  /* 0x000000ff04047812 */ /* 0x000fca00078ec0ff */
[----:B------:R-:W-:Y:S02]  /*0770*/  VIADD R10, R4, 0xffffffff ;  /* 0xffffffff040a7836 */ /* 0x000fe40000000000 */
[----:B-1----:R-:W-:Y:S01]  /*0780*/  IMAD.U32 R8, RZ, RZ, UR4 ;  /* 0x00000004ff087e24 */ /* 0x002fe2000f8e00ff */
[----:B0-----:R-:W-:-:S04]  /*0790*/  SHF.R.U32.HI R6, RZ, 0x17, R3 ;  /* 0x00000017ff067819 */ /* 0x001fc80000011603 */
[----:B------:R-:W-:-:S05]  /*07a0*/  LOP3.LUT R6, R6, 0xff, RZ, 0xc0, !PT ;  /* 0x000000ff06067812 */ /* 0x000fca00078ec0ff */
[----:B------:R-:W-:-:S05]  /*07b0*/  VIADD R11, R6, 0xffffffff ;  /* 0xffffffff060b7836 */ /* 0x000fca0000000000 */
[----:B------:R-:W-:-:S04]  /*07c0*/  ISETP.GT.U32.AND P0, PT, R11, 0xfd, PT ;  /* 0x000000fd0b00780c */ /* 0x000fc80003f04070 */
[----:B------:R-:W-:-:S13]  /*07d0*/  ISETP.GT.U32.OR P0, PT, R10, 0xfd, P0 ;  /* 0x000000fd0a00780c */ /* 0x000fda0000704470 */
[----:B------:R-:W-:Y:S01]  /*07e0*/  @!P0 IMAD.MOV.U32 R9, RZ, RZ, RZ ;  /* 0x000000ffff098224 */ /* 0x000fe200078e00ff */
[----:B------:R-:W-:Y:S06]  /*07f0*/  @!P0 BRA `(.L_x_10) ;  /* 0x00000000005c8947 */ /* 0x000fec0003800000 */
[----:B------:R-:W-:Y:S02]  /*0800*/  FSETP.GTU.FTZ.AND P1, PT, |R3|, +INF , PT ;  /* 0x7f8000000300780b */ /* 0x000fe40003f3c200 */
[----:B------:R-:W-:-:S04]  /*0810*/  FSETP.GTU.FTZ.AND P0, PT, |R0|, +INF , PT ;  /* 0x7f8000000000780b */ /* 0x000fc80003f1c200 */
[----:B------:R-:W-:-:S13]  /*0820*/  PLOP3.LUT P0, PT, P0, P1, PT, 0xf8, 0x8f ;  /* 0x00000000008f781c */ /* 0x000fda0000703f70 */
[----:B------:R-:W-:Y:S05]  /*0830*/  @P0 BRA `(.L_x_11) ;  /* 0x00000004004c0947 */ /* 0x000fea0003800000 */
[----:B------:R-:W-:-:S13]  /*0840*/  LOP3.LUT P0, RZ, R8, 0x7fffffff, R7, 0xc8, !PT ;  /* 0x7fffffff08ff7812 */ /* 0x000fda000780c807 */
[----:B------:R-:W-:Y:S05]  /*0850*/  @!P0 BRA `(.L_x_12) ;  /* 0x00000004003c8947 */ /* 0x000fea0003800000 */
[C---:B------:R-:W-:Y:S02]  /*0860*/  FSETP.NEU.FTZ.AND P2, PT, |R0|.reuse, +INF , PT ;  /* 0x7f8000000000780b */ /* 0x040fe40003f5d200 */
[----:B------:R-:W-:Y:S02]  /*0870*/  FSETP.NEU.FTZ.AND P1, PT, |R3|, +INF , PT ;  /* 0x7f8000000300780b */ /* 0x000fe40003f3d200 */
[----:B------:R-:W-:-:S11]  /*0880*/  FSETP.NEU.FTZ.AND P0, PT, |R0|, +INF , PT ;  /* 0x7f8000000000780b */ /* 0x000fd60003f1d200 */
[----:B------:R-:W-:Y:S05]  /*0890*/  @!P1 BRA !P2, `(.L_x_12) ;  /* 0x00000004002c9947 */ /* 0x000fea0005000000 */
[----:B------:R-:W-:-:S04]  /*08a0*/  LOP3.LUT P2, RZ, R7, 0x7fffffff, RZ, 0xc0, !PT ;  /* 0x7fffffff07ff7812 */ /* 0x000fc8000784c0ff */
[----:B------:R-:W-:-:S13]  /*08b0*/  PLOP3.LUT P1, PT, P1, P2, PT, 0x2f, 0xf2 ;  /* 0x0000000000f2781c */ /* 0x000fda0000f24577 */
[----:B------:R-:W-:Y:S05]  /*08c0*/  @P1 BRA `(.L_x_13) ;  /* 0x0000000400181947 */ /* 0x000fea0003800000 */
[----:B------:R-:W-:-:S04]  /*08d0*/  LOP3.LUT P1, RZ, R8, 0x7fffffff, RZ, 0xc0, !PT ;  /* 0x7fffffff08ff7812 */ /* 0x000fc8000782c0ff */
[----:B------:R-:W-:-:S13]  /*08e0*/  PLOP3.LUT P0, PT, P0, P1, PT, 0x2f, 0xf2 ;  /* 0x0000000000f2781c */ /* 0x000fda0000702577 */
[----:B------:R-:W-:Y:S05]  /*08f0*/  @P0 BRA `(.L_x_14) ;  /* 0x0000000400000947 */ /* 0x000fea0003800000 */
[----:B------:R-:W-:Y:S02]  /*0900*/  ISETP.GE.AND P0, PT, R10, RZ, PT ;  /* 0x000000ff0a00720c */ /* 0x000fe40003f06270 */
[----:B------:R-:W-:-:S11]  /*0910*/  ISETP.GE.AND P1, PT, R11, RZ, PT ;  /* 0x000000ff0b00720c */ /* 0x000fd60003f26270 */
[----:B------:R-:W-:Y:S02]  /*0920*/  @P0 IMAD.MOV.U32 R9, RZ, RZ, RZ ;  /* 0x000000ffff090224 */ /* 0x000fe400078e00ff */
[----:B------:R-:W-:Y:S01]  /*0930*/  @!P0 FFMA R7, R0, 1.84467440737095516160e+19, RZ ;  /* 0x5f80000000078823 */ /* 0x000fe200000000ff */
[----:B------:R-:W-:Y:S02]  /*0940*/  @!P0 IMAD.MOV.U32 R9, RZ, RZ, -0x40 ;  /* 0xffffffc0ff098424 */ /* 0x000fe400078e00ff */
[----:B------:R-:W-:Y:S02]  /*0950*/  @!P1 FFMA R8, R3, 1.84467440737095516160e+19, RZ ;  /* 0x5f80000003089823 */ /* 0x000fe400000000ff */
[----:B------:R-:W-:-:S07]  /*0960*/  @!P1 VIADD R9, R9, 0x40 ;  /* 0x0000004009099836 */ /* 0x000fce0000000000 */
.L_x_10:
[----:B------:R-:W-:Y:S01]  /*0970*/  LEA R3, R6, 0xc0800000, 0x17 ;  /* 0xc080000006037811 */ /* 0x000fe200078eb8ff */
[----:B------:R-:W-:Y:S01]  /*0980*/  VIADD R4, R4, 0xffffff81 ;  /* 0xffffff8104047836 */ /* 0x000fe20000000000 */
[----:B------:R-:W-:Y:S03]  /*0990*/  BSSY.RECONVERGENT B2, `(.L_x_15) ;  /* 0x0000035000027945 */ /* 0x000fe60003800200 */
[----:B------:R-:W-:Y:S02]  /*09a0*/  IMAD.IADD R3, R8, 0x1, -R3 ;  /* 0x0000000108037824 */ /* 0x000fe400078e0a03 */
[C---:B------:R-:W-:Y:S01]  /*09b0*/  IMAD R0, R4.reuse, -0x800000, R7 ;  /* 0xff80000004007824 */ /* 0x040fe200078e0207 */
[----:B------:R-:W-:Y:S01]  /*09c0*/  IADD3 R4, PT, PT, R4, 0x7f, -R6 ;  /* 0x0000007f04047810 */ /* 0x000fe20007ffe806 */
[----:B------:R-:W0:Y:S01]  /*09d0*/  MUFU.RCP R8, R3 ;  /* 0x0000000300087308 */ /* 0x000e220000001000 */
[----:B------:R-:W-:-:S03]  /*09e0*/  FADD.FTZ R11, -R3, -RZ ;  /* 0x800000ff030b7221 */ /* 0x000fc60000010100 */
[----:B------:R-:W-:Y:S02]  /*09f0*/  IMAD.IADD R4, R4, 0x1, R9 ;  /* 0x0000000104047824 */ /* 0x000fe400078e0209 */
[----:B0-----:R-:W-:-:S04]  /*0a00*/  FFMA R13, R8, R11, 1 ;  /* 0x3f800000080d7423 */ /* 0x001fc8000000000b */
[----:B------:R-:W-:-:S04]  /*0a10*/  FFMA R10, R8, R13, R8 ;  /* 0x0000000d080a7223 */ /* 0x000fc80000000008 */
[----:B------:R-:W-:-:S04]  /*0a20*/  FFMA R7, R0, R10, RZ ;  /* 0x0000000a00077223 */ /* 0x000fc800000000ff */
[----:B------:R-:W-:-:S04]  /*0a30*/  FFMA R8, R11, R7, R0 ;  /* 0x000000070b087223 */ /* 0x000fc80000000000 */
[----:B------:R-:W-:-:S04]  /*0a40*/  FFMA R7, R10, R8, R7 ;  /* 0x000000080a077223 */ /* 0x000fc80000000007 */
[----:B------:R-:W-:-:S04]  /*0a50*/  FFMA R8, R11, R7, R0 ;  /* 0x000000070b087223 */ /* 0x000fc80000000000 */
[----:B------:R-:W-:-:S05]  /*0a60*/  FFMA R0, R10, R8, R7 ;  /* 0x000000080a007223 */ /* 0x000fca0000000007 */
[----:B------:R-:W-:-:S04]  /*0a70*/  SHF.R.U32.HI R3, RZ, 0x17, R0 ;  /* 0x00000017ff037819 */ /* 0x000fc80000011600 */
[----:B------:R-:W-:-:S05]  /*0a80*/  LOP3.LUT R3, R3, 0xff, RZ, 0xc0, !PT ;  /* 0x000000ff03037812 */ /* 0x000fca00078ec0ff */
[----:B------:R-:W-:-:S04]  /*0a90*/  IMAD.IADD R9, R3, 0x1, R4 ;  /* 0x0000000103097824 */ /* 0x000fc800078e0204 */
[----:B------:R-:W-:-:S05]  /*0aa0*/  VIADD R3, R9, 0xffffffff ;  /* 0xffffffff09037836 */ /* 0x000fca0000000000 */
[----:B------:R-:W-:-:S13]  /*0ab0*/  ISETP.GE.U32.AND P0, PT, R3, 0xfe, PT ;  /* 0x000000fe0300780c */ /* 0x000fda0003f06070 */
[----:B------:R-:W-:Y:S05]  /*0ac0*/  @!P0 BRA `(.L_x_16) ;  /* 0x0000000000808947 */ /* 0x000fea0003800000 */
[----:B------:R-:W-:-:S13]  /*0ad0*/  ISETP.GT.AND P0, PT, R9, 0xfe, PT ;  /* 0x000000fe0900780c */ /* 0x000fda0003f04270 */
[----:B------:R-:W-:Y:S05]  /*0ae0*/  @P0 BRA `(.L_x_17) ;  /* 0x00000000006c0947 */ /* 0x000fea0003800000 */
[----:B------:R-:W-:-:S13]  /*0af0*/  ISETP.GE.AND P0, PT, R9, 0x1, PT ;  /* 0x000000010900780c */ /* 0x000fda0003f06270 */
[----:B------:R-:W-:Y:S05]  /*0b00*/  @P0 BRA `(.L_x_18) ;  /* 0x0000000000740947 */ /* 0x000fea0003800000 */
[----:B------:R-:W-:Y:S02]  /*0b10*/  ISETP.GE.AND P0, PT, R9, -0x18, PT ;  /* 0xffffffe80900780c */ /* 0x000fe40003f06270 */
[----:B------:R-:W-:-:S11]  /*0b20*/  LOP3.LUT R0, R0, 0x80000000, RZ, 0xc0, !PT ;  /* 0x8000000000007812 */ /* 0x000fd600078ec0ff */
[----:B------:R-:W-:Y:S05]  /*0b30*/  @!P0 BRA `(.L_x_18) ;  /* 0x0000000000688947 */ /* 0x000fea0003800000 */
[CCC-:B------:R-:W-:Y:S01]  /*0b40*/  FFMA.RZ R3, R10.reuse, R8.reuse, R7.reuse ;  /* 0x000000080a037223 */ /* 0x1c0fe2000000c007 */
[CCC-:B------:R-:W-:Y:S01]  /*0b50*/  FFMA.RM R4, R10.reuse, R8.reuse, R7.reuse ;  /* 0x000000080a047223 */ /* 0x1c0fe20000004007 */
[C---:B------:R-:W-:Y:S02]  /*0b60*/  ISETP.NE.AND P2, PT, R9.reuse, RZ, PT ;  /* 0x000000ff0900720c */ /* 0x040fe40003f45270 */
[----:B------:R-:W-:Y:S02]  /*0b70*/  ISETP.NE.AND P1, PT, R9, RZ, PT ;  /* 0x000000ff0900720c */ /* 0x000fe40003f25270 */
[----:B------:R-:W-:Y:S01]  /*0b80*/  LOP3.LUT R6, R3, 0x7fffff, RZ, 0xc0, !PT ;  /* 0x007fffff03067812 */ /* 0x000fe200078ec0ff */
[----:B------:R-:W-:Y:S01]  /*0b90*/  FFMA.RP R3, R10, R8, R7 ;  /* 0x000000080a037223 */ /* 0x000fe20000008007 */
[----:B------:R-:W-:Y:S02]  /*0ba0*/  VIADD R7, R9, 0x20 ;  /* 0x0000002009077836 */ /* 0x000fe40000000000 */
[----:B------:R-:W-:Y:S01]  /*0bb0*/  LOP3.LUT R6, R6, 0x800000, RZ, 0xfc, !PT ;  /* 0x0080000006067812 */ /* 0x000fe200078efcff */
[----:B------:R-:W-:Y:S01]  /*0bc0*/  IMAD.MOV R8, RZ, RZ, -R9 ;  /* 0x000000ffff087224 */ /* 0x000fe200078e0a09 */
[----:B------:R-:W-:-:S02]  /*0bd0*/  FSETP.NEU.FTZ.AND P0, PT, R3, R4, PT ;  /* 0x000000040300720b */ /* 0x000fc40003f1d000 */
[----:B------:R-:W-:Y:S02]  /*0be0*/  SHF.L.U32 R7, R6, R7, RZ ;  /* 0x0000000706077219 */ /* 0x000fe400000006ff */
[----:B------:R-:W-:Y:S02]  /*0bf0*/  SEL R3, R8, RZ, P2 ;  /* 0x000000ff08037207 */ /* 0x000fe40001000000 */
[----:B------:R-:W-:Y:S02]  /*0c00*/  ISETP.NE.AND P1, PT, R7, RZ, P1 ;  /* 0x000000ff0700720c */ /* 0x000fe40000f25270 */
[----:B------:R-:W-:Y:S02]  /*0c10*/  SHF.R.U32.HI R3, RZ, R3, R6 ;  /* 0x00000003ff037219 */ /* 0x000fe40000011606 */
[----:B------:R-:W-:Y:S02]  /*0c20*/  PLOP3.LUT P0, PT, P0, P1, PT, 0xf8, 0x8f ;  /* 0x00000000008f781c */ /* 0x000fe40000703f70 */
[----:B------:R-:W-:-:S02]  /*0c30*/  SHF.R.U32.HI R7, RZ, 0x1, R3 ;  /* 0x00000001ff077819 */ /* 0x000fc40000011603 */
[----:B------:R-:W-:-:S04]  /*0c40*/  SEL R4, RZ, 0x1, !P0 ;  /* 0x00000001ff047807 */ /* 0x000fc80004000000 */
[----:B------:R-:W-:-:S04]  /*0c50*/  LOP3.LUT R4, R4, 0x1, R7, 0xf8, !PT ;  /* 0x0000000104047812 */ /* 0x000fc800078ef807 */
[----:B------:R-:W-:-:S05]  /*0c60*/  LOP3.LUT R4, R4, R3, RZ, 0xc0, !PT ;  /* 0x0000000304047212 */ /* 0x000fca00078ec0ff */
[----:B------:R-:W-:-:S05]  /*0c70*/  IMAD.IADD R7, R7, 0x1, R4 ;  /* 0x0000000107077824 */ /* 0x000fca00078e0204 */
[----:B------:R-:W-:Y:S01]  /*0c80*/  LOP3.LUT R0, R7, R0, RZ, 0xfc, !PT ;  /* 0x0000000007007212 */ /* 0x000fe200078efcff */
[----:B------:R-:W-:Y:S06]  /*0c90*/  BRA `(.L_x_18) ;  /* 0x0000000000107947 */ /* 0x000fec0003800000 */
.L_x_17:
[----:B------:R-:W-:-:S04]  /*0ca0*/  LOP3.LUT R0, R0, 0x80000000, RZ, 0xc0, !PT ;  /* 0x8000000000007812 */ /* 0x000fc800078ec0ff */
[----:B------:R-:W-:Y:S01]  /*0cb0*/  LOP3.LUT R0, R0, 0x7f800000, RZ, 0xfc, !PT ;  /* 0x7f80000000007812 */ /* 0x000fe200078efcff */
[----:B------:R-:W-:Y:S06]  /*0cc0*/  BRA `(.L_x_18) ;  /* 0x0000000000047947 */ /* 0x000fec0003800000 */
.L_x_16:
[----:B------:R-:W-:-:S07]  /*0cd0*/  IMAD R0, R4, 0x800000, R0 ;  /* 0x0080000004007824 */ /* 0x000fce00078e0200 */
.L_x_18:
[----:B------:R-:W-:Y:S05]  /*0ce0*/  BSYNC.RECONVERGENT B2 ;  /* 0x0000000000027941 */ /* 0x000fea0003800200 */
.L_x_15:
[----:B------:R-:W-:Y:S05]  /*0cf0*/  BRA `(.L_x_19) ;  /* 0x0000000000207947 */ /* 0x000fea0003800000 */
.L_x_14:
[----:B------:R-:W-:-:S04]  /*0d00*/  LOP3.LUT R0, R8, 0x80000000, R7, 0x48, !PT ;  /* 0x8000000008007812 */ /* 0x000fc800078e4807 */
[----:B------:R-:W-:Y:S01]  /*0d10*/  LOP3.LUT R0, R0, 0x7f800000, RZ, 0xfc, !PT ;  /* 0x7f80000000007812 */ /* 0x000fe200078efcff */
[----:B------:R-:W-:Y:S06]  /*0d20*/  BRA `(.L_x_19) ;  /* 0x0000000000147947 */ /* 0x000fec0003800000 */
.L_x_13:
[----:B------:R-:W-:Y:S01]  /*0d30*/  LOP3.LUT R0, R8, 0x80000000, R7, 0x48, !PT ;  /* 0x8000000008007812 */ /* 0x000fe200078e4807 */
[----:B------:R-:W-:Y:S06]  /*0d40*/  BRA `(.L_x_19) ;  /* 0x00000000000c7947 */ /* 0x000fec0003800000 */
.L_x_12:
[----:B------:R-:W0:Y:S01]  /*0d50*/  MUFU.RSQ R0, -QNAN ;  /* 0xffc0000000007908 */ /* 0x000e220000001400 */
[----:B------:R-:W-:Y:S05]  /*0d60*/  BRA `(.L_x_19) ;  /* 0x0000000000047947 */ /* 0x000fea0003800000 */
.L_x_11:
[----:B------:R-:W-:-:S07]  /*0d70*/  FADD.FTZ R0, R0, R3 ;  /* 0x0000000300007221 */ /* 0x000fce0000010000 */
.L_x_19:
[----:B------:R-:W-:Y:S05]  /*0d80*/  BSYNC.RECONVERGENT B1 ;  /* 0x0000000000017941 */ /* 0x000fea0003800200 */
.L_x_9:
[----:B------:R-:W-:-:S04]  /*0d90*/  IMAD.MOV.U32 R3, RZ, RZ, 0x0 ;  /* 0x00000000ff037424 */ /* 0x000fc800078e00ff */
[----:B0-----:R-:W-:Y:S05]  /*0da0*/  RET.REL.NODEC R2 `(_Z20generateSignalKernelPfff) ;  /* 0xfffffff002947950 */ /* 0x001fea0003c3ffff */
.L_x_20:
        /* <DEDUP_REMOVED lines=13> */
.L_x_21:


//--------------------- .nv.global.init           --------------------------
	.section	.nv.global.init,"aw",@progbits
	.align	4
.nv.global.init:
	.type		__cudart_i2opi_f,@object
	.size		__cudart_i2opi_f,(.L_0 - __cudart_i2opi_f)
__cudart_i2opi_f:
        /*0000*/ 	.byte	0x41, 0x90, 0x43, 0x3c, 0x99, 0x95, 0x62, 0xdb, 0xc0, 0xdd, 0x34, 0xf5, 0xd1, 0x57, 0x27, 0xfc
        /*0010*/ 	.byte	0x29, 0x15, 0x44, 0x4e, 0x6e, 0x83, 0xf9, 0xa2
.L_0:


//--------------------- .nv.shared.reserved.0     --------------------------
	.section	.nv.shared.reserved.0,"aw",@nobits
	.weak		__nv_reservedSMEM_offset_0_alias
	.size		__nv_reservedSMEM_offset_0_alias, 0, 64
	.other		__nv_reservedSMEM_offset_0_alias,@"STO_CUDA_RESERVED_SHARED STV_DEFAULT"
__nv_reservedSMEM_offset_0_alias:
	.zero		0
	.zero		64


//--------------------- .nv.constant0._Z15findPeaksKernelPfPif --------------------------
	.section	.nv.constant0._Z15findPeaksKernelPfPif,"a",@progbits
	.sectionflags	@""
	.align	4
.nv.constant0._Z15findPeaksKernelPfPif:
	.zero		916


//--------------------- .nv.constant0._Z19movingAverageKernelPfS_ --------------------------
	.section	.nv.constant0._Z19movingAverageKernelPfS_,"a",@progbits
	.sectionflags	@""
	.align	4
.nv.constant0._Z19movingAverageKernelPfS_:
	.zero		912


//--------------------- .nv.constant0._Z20generateSignalKernelPfff --------------------------
	.section	.nv.constant0._Z20generateSignalKernelPfff,"a",@progbits
	.sectionflags	@""
	.align	4
.nv.constant0._Z20generateSignalKernelPfff:
	.zero		912


//--------------------- SYMBOLS --------------------------

	.type		.nv.reservedSmem.offset0,@object
	.size		.nv.reservedSmem.offset0,0x4
